//
// Generated by NVIDIA NVVM Compiler
//
// Compiler Build ID: CL-36424714
// Cuda compilation tools, release 13.0, V13.0.88
// Based on NVVM 20.0.0
//

.version 9.0
.target sm_100
.address_size 64

	// .globl	_Z8oneToTenv
.extern .func  (.param .b32 func_retval0) vprintf
(
	.param .b64 vprintf_param_0,
	.param .b64 vprintf_param_1
)
;
.global .align 4 .u32 n;
// _ZZ8oneToTenvE1n has been demoted
.global .align 1 .b8 $str[8] = {37, 100, 58, 32, 37, 100, 10};

.visible .entry _Z8oneToTenv()
{
	.local .align 8 .b8 	__local_depot0[8];
	.reg .b64 	%SP;
	.reg .b64 	%SPL;
	.reg .pred 	%p<3>;
	.reg .b32 	%r<15>;
	.reg .b64 	%rd<6>;
	// demoted variable
	.shared .align 4 .u32 _ZZ8oneToTenvE1n;
	mov.u64 	%SPL, __local_depot0;
	cvta.local.u64 	%SP, %SPL;
	add.u64 	%rd2, %SP, 0;
	add.u64 	%rd1, %SPL, 0;
	mov.b32 	%r14, 0;
	st.shared.u32 	[_ZZ8oneToTenvE1n], %r14;
	mov.u32 	%r1, %tid.x;
	mov.u64 	%rd3, $str;
$L__BB0_1:
	mul.hi.s32 	%r5, %r14, 1431655766;
	shr.u32 	%r6, %r5, 31;
	add.s32 	%r7, %r5, %r6;
	mul.lo.s32 	%r8, %r7, 3;
	sub.s32 	%r9, %r14, %r8;
	setp.ne.s32 	%p1, %r9, %r1;
	@%p1 bra 	$L__BB0_3;
	st.local.v2.u32 	[%rd1], {%r1, %r14};
	cvta.global.u64 	%rd4, %rd3;
	{ // callseq 0, 0
	.param .b64 param0;
	st.param.b64 	[param0], %rd4;
	.param .b64 param1;
	st.param.b64 	[param1], %rd2;
	.param .b32 retval0;
	call.uni (retval0), 
	vprintf, 
	(
	param0, 
	param1
	);
	ld.param.b32 	%r10, [retval0];
	} // callseq 0
	ld.shared.u32 	%r12, [_ZZ8oneToTenvE1n];
	add.s32 	%r13, %r12, 1;
	st.shared.u32 	[_ZZ8oneToTenvE1n], %r13;
$L__BB0_3:
	bar.sync 	0;
	ld.shared.u32 	%r14, [_ZZ8oneToTenvE1n];
	setp.lt.s32 	%p2, %r14, 10;
	@%p2 bra 	$L__BB0_1;
	ret;

}


// ===== COMPILED SASS (sm_100) =====

	.target	sm_100

	.elftype	@"ET_EXEC"


//--------------------- .note.nv.tkinfo           --------------------------
	.section	.note.nv.tkinfo,"",@"SHT_NOTE"
	.sectionflags	@"SHF_NOTE_NV_TKINFO"
	.tkinfo
        /*0018*/ 	.word	0x00000002
        /*0030*/ 	.string	""
        /*0030*/ 	.string	"ptxas"
        /*0030*/ 	.string	"Cuda compilation tools, release 13.0, V13.0.88"
        /*0030*/ 	.string	"Build cuda_13.0.r13.0/compiler.36424714_0"
        /*0030*/ 	.string	"-arch sm_100 -m 64 "



//--------------------- .note.nv.cuinfo           --------------------------
	.section	.note.nv.cuinfo,"",@"SHT_NOTE"
	.sectionflags	@"SHF_NOTE_NV_CUINFO"
        /*0018*/ 	.short	0x0002
        /*001a*/ 	.short	0x0064
        /*001c*/ 	.short	0x0082
	.zero		2


//--------------------- .nv.info                  --------------------------
	.section	.nv.info,"",@"SHT_CUDA_INFO"
	.align	4


	//----- nvinfo : EIATTR_REGCOUNT
	.align		4
        /*0000*/ 	.byte	0x04, 0x2f
        /*0002*/ 	.short	(.L_3 - .L_2)
	.align		4
.L_2:
        /*0004*/ 	.word	index@(_Z8oneToTenv)
        /*0008*/ 	.word	0x00000018


	//----- nvinfo : EIATTR_FRAME_SIZE
	.align		4
.L_3:
        /*000c*/ 	.byte	0x04, 0x11
        /*000e*/ 	.short	(.L_5 - .L_4)
	.align		4
.L_4:
        /*0010*/ 	.word	index@(_Z8oneToTenv)
        /*0014*/ 	.word	0x00000008


	//----- nvinfo : EIATTR_MIN_STACK_SIZE
	.align		4
.L_5:
        /*0018*/ 	.byte	0x04, 0x12
        /*001a*/ 	.short	(.L_7 - .L_6)
	.align		4
.L_6:
        /*001c*/ 	.word	index@(_Z8oneToTenv)
        /*0020*/ 	.word	0x00000008
.L_7:


//--------------------- .nv.compat                --------------------------
	.section	.nv.compat,"",@"SHT_CUDA_COMPAT_INFO"
	.align	4
        /*0000*/ 	.byte	0x02, 0x09, 0x00, 0x00, 0x02, 0x02, 0x01, 0x00, 0x02, 0x05, 0x05, 0x00, 0x03, 0x07, 0x01, 0x01
        /*0010*/ 	.byte	0x02, 0x03, 0x00, 0x00, 0x02, 0x06, 0x01, 0x00, 0x04, 0x0b, 0x08, 0x00, 0x09, 0x00, 0x00, 0x00
        /*0020*/ 	.byte	0x00, 0x00, 0x00, 0x00


//--------------------- .nv.info._Z8oneToTenv     --------------------------
	.section	.nv.info._Z8oneToTenv,"",@"SHT_CUDA_INFO"
	.sectionflags	@""
	.align	4


	//----- nvinfo : EIATTR_CUDA_API_VERSION
	.align		4
        /*0000*/ 	.byte	0x04, 0x37
        /*0002*/ 	.short	(.L_9 - .L_8)
.L_8:
        /*0004*/ 	.word	0x00000082


	//----- nvinfo : EIATTR_SPARSE_MMA_MASK
	.align		4
.L_9:
        /*0008*/ 	.byte	0x03, 0x50
        /*000a*/ 	.short	0x0000


	//----- nvinfo : EIATTR_MAXREG_COUNT
	.align		4
        /*000c*/ 	.byte	0x03, 0x1b
        /*000e*/ 	.short	0x00ff


	//----- nvinfo : EIATTR_NUM_BARRIERS
	.align		4
        /*0010*/ 	.byte	0x02, 0x4c
        /*0012*/ 	.byte	0x01
	.zero		1


	//----- nvinfo : EIATTR_EXTERNS
	.align		4
        /*0014*/ 	.byte	0x04, 0x0f
        /*0016*/ 	.short	(.L_11 - .L_10)


	//   ....[0]....
	.align		4
.L_10:
        /*0018*/ 	.word	index@(vprintf)


	//----- nvinfo : EIATTR_MERCURY_ISA_VERSION
	.align		4
.L_11:
        /*001c*/ 	.byte	0x03, 0x5f
        /*001e*/ 	.short	0x0101


	//----- nvinfo : EIATTR_VRC_CTA_INIT_COUNT
	.align		4
        /*0020*/ 	.byte	0x02, 0x4a
	.zero		1
	.zero		1


	//----- nvinfo : EIATTR_SYSCALL_OFFSETS
	.align		4
        /*0024*/ 	.byte	0x04, 0x46
        /*0026*/ 	.short	(.L_13 - .L_12)


	//   ....[0]....
.L_12:
        /*0028*/ 	.word	0x000001a0


	//----- nvinfo : EIATTR_EXIT_INSTR_OFFSETS
	.align		4
.L_13:
        /*002c*/ 	.byte	0x04, 0x1c
        /*002e*/ 	.short	(.L_15 - .L_14)


	//   ....[0]....
.L_14:
        /*0030*/ 	.word	0x00000290


	//----- nvinfo : EIATTR_CRS_STACK_SIZE
	.align		4
.L_15:
        /*0034*/ 	.byte	0x04, 0x1e
        /*0036*/ 	.short	(.L_17 - .L_16)
.L_16:
        /*0038*/ 	.word	0x00000000


	//----- nvinfo : EIATTR_SW_WAR
	.align		4
.L_17:
        /*003c*/ 	.byte	0x04, 0x36
        /*003e*/ 	.short	(.L_19 - .L_18)
.L_18:
        /*0040*/ 	.word	0x00000008
.L_19:


//--------------------- .nv.callgraph             --------------------------
	.section	.nv.callgraph,"",@"SHT_CUDA_CALLGRAPH"
	.align	4
	.sectionentsize	8
	.align		4
        /*0000*/ 	.word	0x00000000
	.align		4
        /*0004*/ 	.word	0xffffffff
	.align		4
        /*0008*/ 	.word	index@(_Z8oneToTenv)
	.align		4
        /*000c*/ 	.word	index@(vprintf)
	.align		4
        /*0010*/ 	.word	0x00000000
	.align		4
        /*0014*/ 	.word	0xfffffffe
	.align		4
        /*0018*/ 	.word	0x00000000
	.align		4
        /*001c*/ 	.word	0xfffffffd
	.align		4
        /*0020*/ 	.word	0x00000000
	.align		4
        /*0024*/ 	.word	0xfffffffc


//--------------------- .nv.constant4             --------------------------
	.section	.nv.constant4,"a",@progbits
	.align	8
	.align		8
.nv.constant4:
        /*0000*/ 	.dword	vprintf
	.align		8
        /*0008*/ 	.dword	n
	.align		8
        /*0010*/ 	.dword	$str


//--------------------- .text._Z8oneToTenv        --------------------------
	.section	.text._Z8oneToTenv,"ax",@progbits
	.align	128
        .global         _Z8oneToTenv
        .type           _Z8oneToTenv,@function
        .size           _Z8oneToTenv,(.L_x_4 - _Z8oneToTenv)
        .other          _Z8oneToTenv,@"STO_CUDA_ENTRY STV_DEFAULT"
_Z8oneToTenv:
.text._Z8oneToTenv:
[----:B------:R-:W0:Y:S08]  /*0000*/  LDC R1, c[0x0][0x37c] ;  /* 0x0000df00ff017b82 */ /* 0x000e300000000800 */
[----:B------:R-:W1:Y:S01]  /*0010*/  S2UR UR5, SR_CgaCtaId ;  /* 0x00000000000579c3 */ /* 0x000e620000008800 */
[----:B------:R-:W-:Y:S01]  /*0020*/  UMOV UR4, 0x400 ;  /* 0x0000040000047882 */ /* 0x000fe20000000000 */
[----:B------:R-:W2:Y:S01]  /*0030*/  S2R R2, SR_TID.X ;  /* 0x0000000000027919 */ /* 0x000ea20000002100 */
[----:B------:R-:W3:Y:S01]  /*0040*/  LDCU UR6, c[0x0][0x2fc] ;  /* 0x00005f80ff0677ac */ /* 0x000ee20008000800 */
[----:B0-----:R-:W-:-:S02]  /*0050*/  VIADD R1, R1, 0xfffffff8 ;  /* 0xfffffff801017836 */ /* 0x001fc40000000000 */
[----:B------:R-:W-:Y:S01]  /*0060*/  IMAD.MOV.U32 R3, RZ, RZ, RZ ;  /* 0x000000ffff037224 */ /* 0x000fe200078e00ff */
[----:B-1----:R-:W-:Y:S01]  /*0070*/  ULEA UR4, UR5, UR4, 0x18 ;  /* 0x0000000405047291 */ /* 0x002fe2000f8ec0ff */
[----:B------:R-:W0:Y:S08]  /*0080*/  LDCU UR5, c[0x0][0x2f8] ;  /* 0x00005f00ff0577ac */ /* 0x000e300008000800 */
[----:B------:R-:W-:Y:S01]  /*0090*/  STS [UR4], RZ ;  /* 0x000000ffff007988 */ /* 0x000fe20008000804 */
[----:B0-----:R-:W-:-:S04]  /*00a0*/  IADD3 R16, P0, PT, R1, UR5, RZ ;  /* 0x0000000501107c10 */ /* 0x001fc8000ff1e0ff */
[----:B--23--:R-:W-:-:S09]  /*00b0*/  IADD3.X R17, PT, PT, RZ, UR6, RZ, P0, !PT ;  /* 0x00000006ff117c10 */ /* 0x00cfd200087fe4ff */
.L_x_2:
[----:B0-----:R-:W-:-:S05]  /*00c0*/  IMAD.HI R0, R3, 0x55555556, RZ ;  /* 0x5555555603007827 */ /* 0x001fca00078e02ff */
[----:B------:R-:W-:-:S05]  /*00d0*/  LEA.HI R0, R0, R0, RZ, 0x1 ;  /* 0x0000000000007211 */ /* 0x000fca00078f08ff */
[----:B------:R-:W-:-:S05]  /*00e0*/  IMAD R5, R0, -0x3, R3 ;  /* 0xfffffffd00057824 */ /* 0x000fca00078e0203 */
[----:B------:R-:W-:-:S13]  /*00f0*/  ISETP.NE.AND P0, PT, R5, R2, PT ;  /* 0x000000020500720c */ /* 0x000fda0003f05270 */
[----:B------:R-:W-:Y:S05]  /*0100*/  @P0 BRA `(.L_x_0) ;  /* 0x0000000000400947 */ /* 0x000fea0003800000 */
[----:B------:R-:W-:Y:S01]  /*0110*/  MOV R0, 0x0 ;  /* 0x0000000000007802 */ /* 0x000fe20000000f00 */
[----:B------:R0:W-:Y:S01]  /*0120*/  STL.64 [R1], R2 ;  /* 0x0000000201007387 */ /* 0x0001e20000100a00 */
[----:B------:R-:W1:Y:S01]  /*0130*/  LDCU.64 UR4, c[0x4][0x10] ;  /* 0x01000200ff0477ac */ /* 0x000e620008000a00 */
[----:B------:R-:W-:Y:S01]  /*0140*/  MOV R6, R16 ;  /* 0x0000001000067202 */ /* 0x000fe20000000f00 */
[----:B------:R0:W2:Y:S01]  /*0150*/  LDC.64 R8, c[0x4][R0] ;  /* 0x0100000000087b82 */ /* 0x0000a20000000a00 */
[----:B------:R-:W-:Y:S02]  /*0160*/  IMAD.MOV.U32 R7, RZ, RZ, R17 ;  /* 0x000000ffff077224 */ /* 0x000fe400078e0011 */
[----:B-1----:R-:W-:Y:S02]  /*0170*/  IMAD.U32 R4, RZ, RZ, UR4 ;  /* 0x00000004ff047e24 */ /* 0x002fe4000f8e00ff */
[----:B0-----:R-:W-:-:S07]  /*0180*/  IMAD.U32 R5, RZ, RZ, UR5 ;  /* 0x00000005ff057e24 */ /* 0x001fce000f8e00ff */
[----:B------:R-:W-:-:S07]  /*0190*/  LEPC R20, `(.L_x_1) ;  /* 0x000000001014794e */ /* 0x000fce0000000000 */
[----:B--2---:R-:W-:Y:S05]  /*01a0*/  CALL.ABS.NOINC R8 ;  /* 0x0000000008007343 */ /* 0x004fea0003c00000 */
.L_x_1:
[----:B------:R-:W0:Y:S01]  /*01b0*/  S2UR UR5, SR_CgaCtaId ;  /* 0x00000000000579c3 */ /* 0x000e220000008800 */
[----:B------:R-:W-:Y:S02]  /*01c0*/  UMOV UR4, 0x400 ;  /* 0x0000040000047882 */ /* 0x000fe40000000000 */
[----:B0-----:R-:W-:-:S09]  /*01d0*/  ULEA UR4, UR5, UR4, 0x18 ;  /* 0x0000000405047291 */ /* 0x001fd2000f8ec0ff */
[----:B------:R-:W0:Y:S02]  /*01e0*/  LDS R0, [UR4] ;  /* 0x00000004ff007984 */ /* 0x000e240008000800 */
[----:B0-----:R-:W-:-:S05]  /*01f0*/  IADD3 R0, PT, PT, R0, 0x1, RZ ;  /* 0x0000000100007810 */ /* 0x001fca0007ffe0ff */
[----:B------:R0:W-:Y:S02]  /*0200*/  STS [UR4], R0 ;  /* 0x00000000ff007988 */ /* 0x0001e40008000804 */
.L_x_0:
[----:B------:R-:W-:Y:S05]  /*0210*/  WARPSYNC.ALL ;  /* 0x0000000000007948 */ /* 0x000fea0003800000 */
[----:B------:R-:W1:Y:S08]  /*0220*/  S2UR UR5, SR_CgaCtaId ;  /* 0x00000000000579c3 */ /* 0x000e700000008800 */
[----:B------:R-:W-:Y:S06]  /*0230*/  BAR.SYNC.DEFER_BLOCKING 0x0 ;  /* 0x0000000000007b1d */ /* 0x000fec0000010000 */
[----:B------:R-:W-:-:S02]  /*0240*/  UMOV UR4, 0x400 ;  /* 0x0000040000047882 */ /* 0x000fc40000000000 */
[----:B-1----:R-:W-:-:S09]  /*0250*/  ULEA UR4, UR5, UR4, 0x18 ;  /* 0x0000000405047291 */ /* 0x002fd2000f8ec0ff */
[----:B------:R-:W1:Y:S02]  /*0260*/  LDS R3, [UR4] ;  /* 0x00000004ff037984 */ /* 0x000e640008000800 */
[----:B-1----:R-:W-:-:S13]  /*0270*/  ISETP.GE.AND P0, PT, R3, 0xa, PT ;  /* 0x0000000a0300780c */ /* 0x002fda0003f06270 */
[----:B------:R-:W-:Y:S05]  /*0280*/  @!P0 BRA `(.L_x_2) ;  /* 0xfffffffc008c8947 */ /* 0x000fea000383ffff */
[----:B------:R-:W-:Y:S05]  /*0290*/  EXIT ;  /* 0x000000000000794d */ /* 0x000fea0003800000 */
.L_x_3:
[----:B------:R-:W-:-:S00]  /*02a0*/  BRA `(.L_x_3) ;  /* 0xfffffffc00fc7947 */ /* 0x000fc0000383ffff */
[----:B------:R-:W-:-:S00]  /*02b0*/  NOP ;  /* 0x0000000000007918 */ /* 0x000fc00000000000 */
        /* <DEDUP_REMOVED lines=12> */
.L_x_4:


//--------------------- .nv.global.init           --------------------------
	.section	.nv.global.init,"aw",@progbits
.nv.global.init:
	.type		$str,@object
	.size		$str,(.L_1 - $str)
$str:
        /*0000*/ 	.byte	0x25, 0x64, 0x3a, 0x20, 0x25, 0x64, 0x0a, 0x00
.L_1:


//--------------------- .nv.shared._Z8oneToTenv   --------------------------
	.section	.nv.shared._Z8oneToTenv,"aw",@nobits
	.sectionflags	@""
	.align	4
.nv.shared._Z8oneToTenv:
	.zero		1028


//--------------------- .nv.shared.reserved.0     --------------------------
	.section	.nv.shared.reserved.0,"aw",@nobits
	.weak		__nv_reservedSMEM_offset_0_alias
	.size		__nv_reservedSMEM_offset_0_alias, 0, 64
	.other		__nv_reservedSMEM_offset_0_alias,@"STO_CUDA_RESERVED_SHARED STV_DEFAULT"
__nv_reservedSMEM_offset_0_alias:
	.zero		0
	.zero		64


//--------------------- .nv.global                --------------------------
	.section	.nv.global,"aw",@nobits
	.align	4
.nv.global:
	.type		n,@object
	.size		n,(.L_0 - n)
n:
	.zero		4
.L_0:


//--------------------- .nv.constant0._Z8oneToTenv --------------------------
	.section	.nv.constant0._Z8oneToTenv,"a",@progbits
	.sectionflags	@""
	.align	4
.nv.constant0._Z8oneToTenv:
	.zero		896


//--------------------- SYMBOLS --------------------------

	.type		.nv.reservedSmem.offset0,@object
	.size		.nv.reservedSmem.offset0,0x4
	.type		.nv.reservedSmem.cap,@object
	.size		.nv.reservedSmem.cap,0x4
	.type		vprintf,@function
